//
// Generated by NVIDIA NVVM Compiler
//
// Compiler Build ID: CL-36424714
// Cuda compilation tools, release 13.0, V13.0.88
// Based on NVVM 20.0.0
//

.version 9.0
.target sm_100
.address_size 64


.entry _Z18FillConstantKernelPhi(
	.param .u64 .ptr .align 1 _Z18FillConstantKernelPhi_param_0,
	.param .u32 _Z18FillConstantKernelPhi_param_1
)
{
	.reg .pred 	%p<2>;
	.reg .b32 	%r<6>;
	.reg .b64 	%rd<5>;

	ld.param.u64 	%rd1, [_Z18FillConstantKernelPhi_param_0];
	ld.param.u32 	%r2, [_Z18FillConstantKernelPhi_param_1];
	mov.u32 	%r3, %tid.x;
	mov.u32 	%r4, %ctaid.x;
	mov.u32 	%r5, %ntid.x;
	mad.lo.s32 	%r1, %r4, %r5, %r3;
	setp.ge.s32 	%p1, %r1, %r2;
	@%p1 bra 	$L__BB0_2;
	cvta.to.global.u64 	%rd2, %rd1;
	cvt.s64.s32 	%rd3, %r1;
	add.s64 	%rd4, %rd2, %rd3;
	st.global.u8 	[%rd4], %r1;
$L__BB0_2:
	ret;

}


// ===== COMPILED SASS (sm_100) =====

	.target	sm_100

	.elftype	@"ET_EXEC"


//--------------------- .note.nv.tkinfo           --------------------------
	.section	.note.nv.tkinfo,"",@"SHT_NOTE"
	.sectionflags	@"SHF_NOTE_NV_TKINFO"
	.tkinfo
        /*0018*/ 	.word	0x00000002
        /*0030*/ 	.string	""
        /*0030*/ 	.string	"ptxas"
        /*0030*/ 	.string	"Cuda compilation tools, release 13.0, V13.0.88"
        /*0030*/ 	.string	"Build cuda_13.0.r13.0/compiler.36424714_0"
        /*0030*/ 	.string	"-arch sm_100 -m 64 "



//--------------------- .note.nv.cuinfo           --------------------------
	.section	.note.nv.cuinfo,"",@"SHT_NOTE"
	.sectionflags	@"SHF_NOTE_NV_CUINFO"
        /*0018*/ 	.short	0x0002
        /*001a*/ 	.short	0x0064
        /*001c*/ 	.short	0x0082
	.zero		2


//--------------------- .nv.info                  --------------------------
	.section	.nv.info,"",@"SHT_CUDA_INFO"
	.align	4


	//----- nvinfo : EIATTR_REGCOUNT
	.align		4
        /*0000*/ 	.byte	0x04, 0x2f
        /*0002*/ 	.short	(.L_1 - .L_0)
	.align		4
.L_0:
        /*0004*/ 	.word	index@(_Z18FillConstantKernelPhi)
        /*0008*/ 	.word	0x00000008


	//----- nvinfo : EIATTR_FRAME_SIZE
	.align		4
.L_1:
        /*000c*/ 	.byte	0x04, 0x11
        /*000e*/ 	.short	(.L_3 - .L_2)
	.align		4
.L_2:
        /*0010*/ 	.word	index@(_Z18FillConstantKernelPhi)
        /*0014*/ 	.word	0x00000000


	//----- nvinfo : EIATTR_MIN_STACK_SIZE
	.align		4
.L_3:
        /*0018*/ 	.byte	0x04, 0x12
        /*001a*/ 	.short	(.L_5 - .L_4)
	.align		4
.L_4:
        /*001c*/ 	.word	index@(_Z18FillConstantKernelPhi)
        /*0020*/ 	.word	0x00000000
.L_5:


//--------------------- .nv.compat                --------------------------
	.section	.nv.compat,"",@"SHT_CUDA_COMPAT_INFO"
	.align	4
        /*0000*/ 	.byte	0x02, 0x09, 0x00, 0x00, 0x02, 0x02, 0x01, 0x00, 0x02, 0x05, 0x05, 0x00, 0x03, 0x07, 0x01, 0x01
        /*0010*/ 	.byte	0x02, 0x03, 0x00, 0x00, 0x02, 0x06, 0x01, 0x00, 0x04, 0x0b, 0x08, 0x00, 0x09, 0x00, 0x00, 0x00
        /*0020*/ 	.byte	0x00, 0x00, 0x00, 0x00


//--------------------- .nv.info._Z18FillConstantKernelPhi --------------------------
	.section	.nv.info._Z18FillConstantKernelPhi,"",@"SHT_CUDA_INFO"
	.sectionflags	@""
	.align	4


	//----- nvinfo : EIATTR_CUDA_API_VERSION
	.align		4
        /*0000*/ 	.byte	0x04, 0x37
        /*0002*/ 	.short	(.L_7 - .L_6)
.L_6:
        /*0004*/ 	.word	0x00000082


	//----- nvinfo : EIATTR_KPARAM_INFO
	.align		4
.L_7:
        /*0008*/ 	.byte	0x04, 0x17
        /*000a*/ 	.short	(.L_9 - .L_8)
.L_8:
        /*000c*/ 	.word	0x00000000
        /*0010*/ 	.short	0x0001
        /*0012*/ 	.short	0x0008
        /*0014*/ 	.byte	0x00, 0xf0, 0x11, 0x00


	//----- nvinfo : EIATTR_KPARAM_INFO
	.align		4
.L_9:
        /*0018*/ 	.byte	0x04, 0x17
        /*001a*/ 	.short	(.L_11 - .L_10)
.L_10:
        /*001c*/ 	.word	0x00000000
        /*0020*/ 	.short	0x0000
        /*0022*/ 	.short	0x0000
        /*0024*/ 	.byte	0x00, 0xf5, 0x21, 0x00


	//----- nvinfo : EIATTR_SPARSE_MMA_MASK
	.align		4
.L_11:
        /*0028*/ 	.byte	0x03, 0x50
        /*002a*/ 	.short	0x0000


	//----- nvinfo : EIATTR_MAXREG_COUNT
	.align		4
        /*002c*/ 	.byte	0x03, 0x1b
        /*002e*/ 	.short	0x00ff


	//----- nvinfo : EIATTR_MERCURY_ISA_VERSION
	.align		4
        /*0030*/ 	.byte	0x03, 0x5f
        /*0032*/ 	.short	0x0101


	//----- nvinfo : EIATTR_VRC_CTA_INIT_COUNT
	.align		4
        /*0034*/ 	.byte	0x02, 0x4a
	.zero		1
	.zero		1


	//----- nvinfo : EIATTR_EXIT_INSTR_OFFSETS
	.align		4
        /*0038*/ 	.byte	0x04, 0x1c
        /*003a*/ 	.short	(.L_13 - .L_12)


	//   ....[0]....
.L_12:
        /*003c*/ 	.word	0x00000070


	//   ....[1]....
        /*0040*/ 	.word	0x000000d0


	//----- nvinfo : EIATTR_CBANK_PARAM_SIZE
	.align		4
.L_13:
        /*0044*/ 	.byte	0x03, 0x19
        /*0046*/ 	.short	0x000c


	//----- nvinfo : EIATTR_PARAM_CBANK
	.align		4
        /*0048*/ 	.byte	0x04, 0x0a
        /*004a*/ 	.short	(.L_15 - .L_14)
	.align		4
.L_14:
        /*004c*/ 	.word	index@(.nv.constant0._Z18FillConstantKernelPhi)
        /*0050*/ 	.short	0x0380
        /*0052*/ 	.short	0x000c


	//----- nvinfo : EIATTR_SW_WAR
	.align		4
.L_15:
        /*0054*/ 	.byte	0x04, 0x36
        /*0056*/ 	.short	(.L_17 - .L_16)
.L_16:
        /*0058*/ 	.word	0x00000008
.L_17:


//--------------------- .nv.callgraph             --------------------------
	.section	.nv.callgraph,"",@"SHT_CUDA_CALLGRAPH"
	.align	4
	.sectionentsize	8
	.align		4
        /*0000*/ 	.word	0x00000000
	.align		4
        /*0004*/ 	.word	0xffffffff
	.align		4
        /*0008*/ 	.word	0x00000000
	.align		4
        /*000c*/ 	.word	0xfffffffe
	.align		4
        /*0010*/ 	.word	0x00000000
	.align		4
        /*0014*/ 	.word	0xfffffffd
	.align		4
        /*0018*/ 	.word	0x00000000
	.align		4
        /*001c*/ 	.word	0xfffffffc


//--------------------- .text._Z18FillConstantKernelPhi --------------------------
	.section	.text._Z18FillConstantKernelPhi,"ax",@progbits
	.align	128
.text._Z18FillConstantKernelPhi:
        .type           _Z18FillConstantKernelPhi,@function
        .size           _Z18FillConstantKernelPhi,(.L_x_1 - _Z18FillConstantKernelPhi)
        .other          _Z18FillConstantKernelPhi,@"STO_CUDA_ENTRY STV_DEFAULT"
_Z18FillConstantKernelPhi:
[----:B------:R-:W-:Y:S01]  /*0000*/  LDC R1, c[0x0][0x37c] ;  /* 0x0000df00ff017b82 */ /* 0x000fe20000000800 */
[----:B------:R-:W0:Y:S07]  /*0010*/  S2R R5, SR_TID.X ;  /* 0x0000000000057919 */ /* 0x000e2e0000002100 */
[----:B------:R-:W0:Y:S01]  /*0020*/  S2UR UR4, SR_CTAID.X ;  /* 0x00000000000479c3 */ /* 0x000e220000002500 */
[----:B------:R-:W1:Y:S07]  /*0030*/  LDCU UR5, c[0x0][0x388] ;  /* 0x00007100ff0577ac */ /* 0x000e6e0008000800 */
[----:B------:R-:W0:Y:S02]  /*0040*/  LDC R0, c[0x0][0x360] ;  /* 0x0000d800ff007b82 */ /* 0x000e240000000800 */
[----:B0-----:R-:W-:-:S05]  /*0050*/  IMAD R5, R0, UR4, R5 ;  /* 0x0000000400057c24 */ /* 0x001fca000f8e0205 */
[----:B-1----:R-:W-:-:S13]  /*0060*/  ISETP.GE.AND P0, PT, R5, UR5, PT ;  /* 0x0000000505007c0c */ /* 0x002fda000bf06270 */
[----:B------:R-:W-:Y:S05]  /*0070*/  @P0 EXIT ;  /* 0x000000000000094d */ /* 0x000fea0003800000 */
[----:B------:R-:W0:Y:S01]  /*0080*/  LDCU.64 UR6, c[0x0][0x380] ;  /* 0x00007000ff0677ac */ /* 0x000e220008000a00 */
[----:B------:R-:W1:Y:S01]  /*0090*/  LDCU.64 UR4, c[0x0][0x358] ;  /* 0x00006b00ff0477ac */ /* 0x000e620008000a00 */
[----:B0-----:R-:W-:-:S04]  /*00a0*/  IADD3 R2, P0, PT, R5, UR6, RZ ;  /* 0x0000000605027c10 */ /* 0x001fc8000ff1e0ff */
[----:B------:R-:W-:-:S05]  /*00b0*/  LEA.HI.X.SX32 R3, R5, UR7, 0x1, P0 ;  /* 0x0000000705037c11 */ /* 0x000fca00080f0eff */
[----:B-1----:R-:W-:Y:S01]  /*00c0*/  STG.E.U8 desc[UR4][R2.64], R5 ;  /* 0x0000000502007986 */ /* 0x002fe2000c101104 */
[----:B------:R-:W-:Y:S05]  /*00d0*/  EXIT ;  /* 0x000000000000794d */ /* 0x000fea0003800000 */
.L_x_0:
[----:B------:R-:W-:-:S00]  /*00e0*/  BRA `(.L_x_0) ;  /* 0xfffffffc00fc7947 */ /* 0x000fc0000383ffff */
[----:B------:R-:W-:-:S00]  /*00f0*/  NOP ;  /* 0x0000000000007918 */ /* 0x000fc00000000000 */
        /* <DEDUP_REMOVED lines=8> */
.L_x_1:


//--------------------- .nv.shared.reserved.0     --------------------------
	.section	.nv.shared.reserved.0,"aw",@nobits
	.weak		__nv_reservedSMEM_offset_0_alias
	.size		__nv_reservedSMEM_offset_0_alias, 0, 64
	.other		__nv_reservedSMEM_offset_0_alias,@"STO_CUDA_RESERVED_SHARED STV_DEFAULT"
__nv_reservedSMEM_offset_0_alias:
	.zero		0
	.zero		64


//--------------------- .nv.constant0._Z18FillConstantKernelPhi --------------------------
	.section	.nv.constant0._Z18FillConstantKernelPhi,"a",@progbits
	.sectionflags	@""
	.align	4
.nv.constant0._Z18FillConstantKernelPhi:
	.zero		908


//--------------------- SYMBOLS --------------------------

	.type		.nv.reservedSmem.offset0,@object
	.size		.nv.reservedSmem.offset0,0x4
